//
// Generated by NVIDIA NVVM Compiler
//
// Compiler Build ID: CL-36424714
// Cuda compilation tools, release 13.0, V13.0.88
// Based on NVVM 20.0.0
//

.version 9.0
.target sm_100
.address_size 64

	// .globl	_Z14computeAveragePyS_y

.visible .entry _Z14computeAveragePyS_y(
	.param .u64 .ptr .align 1 _Z14computeAveragePyS_y_param_0,
	.param .u64 .ptr .align 1 _Z14computeAveragePyS_y_param_1,
	.param .u64 _Z14computeAveragePyS_y_param_2
)
{
	.reg .pred 	%p<2>;
	.reg .b32 	%r<5>;
	.reg .b64 	%rd<11>;

	ld.param.u64 	%rd2, [_Z14computeAveragePyS_y_param_0];
	ld.param.u64 	%rd3, [_Z14computeAveragePyS_y_param_1];
	ld.param.u64 	%rd4, [_Z14computeAveragePyS_y_param_2];
	mov.u32 	%r1, %ctaid.x;
	mov.u32 	%r2, %ntid.x;
	mov.u32 	%r3, %tid.x;
	mad.lo.s32 	%r4, %r1, %r2, %r3;
	cvt.u64.u32 	%rd1, %r4;
	setp.le.u64 	%p1, %rd4, %rd1;
	@%p1 bra 	$L__BB0_2;
	cvta.to.global.u64 	%rd5, %rd2;
	cvta.to.global.u64 	%rd6, %rd3;
	shl.b64 	%rd7, %rd1, 3;
	add.s64 	%rd8, %rd5, %rd7;
	ld.global.u64 	%rd9, [%rd8];
	atom.global.add.u64 	%rd10, [%rd6], %rd9;
$L__BB0_2:
	ret;

}


// ===== COMPILED SASS (sm_100) =====

	.target	sm_100

	.elftype	@"ET_EXEC"


//--------------------- .note.nv.tkinfo           --------------------------
	.section	.note.nv.tkinfo,"",@"SHT_NOTE"
	.sectionflags	@"SHF_NOTE_NV_TKINFO"
	.tkinfo
        /*0018*/ 	.word	0x00000002
        /*0030*/ 	.string	""
        /*0030*/ 	.string	"ptxas"
        /*0030*/ 	.string	"Cuda compilation tools, release 13.0, V13.0.88"
        /*0030*/ 	.string	"Build cuda_13.0.r13.0/compiler.36424714_0"
        /*0030*/ 	.string	"-arch sm_100 -m 64 "



//--------------------- .note.nv.cuinfo           --------------------------
	.section	.note.nv.cuinfo,"",@"SHT_NOTE"
	.sectionflags	@"SHF_NOTE_NV_CUINFO"
        /*0018*/ 	.short	0x0002
        /*001a*/ 	.short	0x0064
        /*001c*/ 	.short	0x0082
	.zero		2


//--------------------- .nv.info                  --------------------------
	.section	.nv.info,"",@"SHT_CUDA_INFO"
	.align	4


	//----- nvinfo : EIATTR_REGCOUNT
	.align		4
        /*0000*/ 	.byte	0x04, 0x2f
        /*0002*/ 	.short	(.L_1 - .L_0)
	.align		4
.L_0:
        /*0004*/ 	.word	index@(_Z14computeAveragePyS_y)
        /*0008*/ 	.word	0x00000008


	//----- nvinfo : EIATTR_FRAME_SIZE
	.align		4
.L_1:
        /*000c*/ 	.byte	0x04, 0x11
        /*000e*/ 	.short	(.L_3 - .L_2)
	.align		4
.L_2:
        /*0010*/ 	.word	index@(_Z14computeAveragePyS_y)
        /*0014*/ 	.word	0x00000000


	//----- nvinfo : EIATTR_MIN_STACK_SIZE
	.align		4
.L_3:
        /*0018*/ 	.byte	0x04, 0x12
        /*001a*/ 	.short	(.L_5 - .L_4)
	.align		4
.L_4:
        /*001c*/ 	.word	index@(_Z14computeAveragePyS_y)
        /*0020*/ 	.word	0x00000000
.L_5:


//--------------------- .nv.compat                --------------------------
	.section	.nv.compat,"",@"SHT_CUDA_COMPAT_INFO"
	.align	4
        /*0000*/ 	.byte	0x02, 0x09, 0x00, 0x00, 0x02, 0x02, 0x01, 0x00, 0x02, 0x05, 0x05, 0x00, 0x03, 0x07, 0x01, 0x01
        /*0010*/ 	.byte	0x02, 0x03, 0x00, 0x00, 0x02, 0x06, 0x01, 0x00, 0x04, 0x0b, 0x08, 0x00, 0x09, 0x00, 0x00, 0x00
        /*0020*/ 	.byte	0x00, 0x00, 0x00, 0x00


//--------------------- .nv.info._Z14computeAveragePyS_y --------------------------
	.section	.nv.info._Z14computeAveragePyS_y,"",@"SHT_CUDA_INFO"
	.sectionflags	@""
	.align	4


	//----- nvinfo : EIATTR_CUDA_API_VERSION
	.align		4
        /*0000*/ 	.byte	0x04, 0x37
        /*0002*/ 	.short	(.L_7 - .L_6)
.L_6:
        /*0004*/ 	.word	0x00000082


	//----- nvinfo : EIATTR_KPARAM_INFO
	.align		4
.L_7:
        /*0008*/ 	.byte	0x04, 0x17
        /*000a*/ 	.short	(.L_9 - .L_8)
.L_8:
        /*000c*/ 	.word	0x00000000
        /*0010*/ 	.short	0x0002
        /*0012*/ 	.short	0x0010
        /*0014*/ 	.byte	0x00, 0xf0, 0x21, 0x00


	//----- nvinfo : EIATTR_KPARAM_INFO
	.align		4
.L_9:
        /*0018*/ 	.byte	0x04, 0x17
        /*001a*/ 	.short	(.L_11 - .L_10)
.L_10:
        /*001c*/ 	.word	0x00000000
        /*0020*/ 	.short	0x0001
        /*0022*/ 	.short	0x0008
        /*0024*/ 	.byte	0x00, 0xf5, 0x21, 0x00


	//----- nvinfo : EIATTR_KPARAM_INFO
	.align		4
.L_11:
        /*0028*/ 	.byte	0x04, 0x17
        /*002a*/ 	.short	(.L_13 - .L_12)
.L_12:
        /*002c*/ 	.word	0x00000000
        /*0030*/ 	.short	0x0000
        /*0032*/ 	.short	0x0000
        /*0034*/ 	.byte	0x00, 0xf5, 0x21, 0x00


	//----- nvinfo : EIATTR_SPARSE_MMA_MASK
	.align		4
.L_13:
        /*0038*/ 	.byte	0x03, 0x50
        /*003a*/ 	.short	0x0000


	//----- nvinfo : EIATTR_MAXREG_COUNT
	.align		4
        /*003c*/ 	.byte	0x03, 0x1b
        /*003e*/ 	.short	0x00ff


	//----- nvinfo : EIATTR_MERCURY_ISA_VERSION
	.align		4
        /*0040*/ 	.byte	0x03, 0x5f
        /*0042*/ 	.short	0x0101


	//----- nvinfo : EIATTR_VRC_CTA_INIT_COUNT
	.align		4
        /*0044*/ 	.byte	0x02, 0x4a
	.zero		1
	.zero		1


	//----- nvinfo : EIATTR_EXIT_INSTR_OFFSETS
	.align		4
        /*0048*/ 	.byte	0x04, 0x1c
        /*004a*/ 	.short	(.L_15 - .L_14)


	//   ....[0]....
.L_14:
        /*004c*/ 	.word	0x00000080


	//   ....[1]....
        /*0050*/ 	.word	0x00000100


	//----- nvinfo : EIATTR_CBANK_PARAM_SIZE
	.align		4
.L_15:
        /*0054*/ 	.byte	0x03, 0x19
        /*0056*/ 	.short	0x0018


	//----- nvinfo : EIATTR_PARAM_CBANK
	.align		4
        /*0058*/ 	.byte	0x04, 0x0a
        /*005a*/ 	.short	(.L_17 - .L_16)
	.align		4
.L_16:
        /*005c*/ 	.word	index@(.nv.constant0._Z14computeAveragePyS_y)
        /*0060*/ 	.short	0x0380
        /*0062*/ 	.short	0x0018


	//----- nvinfo : EIATTR_SW_WAR
	.align		4
.L_17:
        /*0064*/ 	.byte	0x04, 0x36
        /*0066*/ 	.short	(.L_19 - .L_18)
.L_18:
        /*0068*/ 	.word	0x00000008
.L_19:


//--------------------- .nv.callgraph             --------------------------
	.section	.nv.callgraph,"",@"SHT_CUDA_CALLGRAPH"
	.align	4
	.sectionentsize	8
	.align		4
        /*0000*/ 	.word	0x00000000
	.align		4
        /*0004*/ 	.word	0xffffffff
	.align		4
        /*0008*/ 	.word	0x00000000
	.align		4
        /*000c*/ 	.word	0xfffffffe
	.align		4
        /*0010*/ 	.word	0x00000000
	.align		4
        /*0014*/ 	.word	0xfffffffd
	.align		4
        /*0018*/ 	.word	0x00000000
	.align		4
        /*001c*/ 	.word	0xfffffffc


//--------------------- .text._Z14computeAveragePyS_y --------------------------
	.section	.text._Z14computeAveragePyS_y,"ax",@progbits
	.align	128
        .global         _Z14computeAveragePyS_y
        .type           _Z14computeAveragePyS_y,@function
        .size           _Z14computeAveragePyS_y,(.L_x_1 - _Z14computeAveragePyS_y)
        .other          _Z14computeAveragePyS_y,@"STO_CUDA_ENTRY STV_DEFAULT"
_Z14computeAveragePyS_y:
.text._Z14computeAveragePyS_y:
[----:B------:R-:W-:Y:S01]  /*0000*/  LDC R1, c[0x0][0x37c] ;  /* 0x0000df00ff017b82 */ /* 0x000fe20000000800 */
[----:B------:R-:W0:Y:S07]  /*0010*/  S2R R3, SR_TID.X ;  /* 0x0000000000037919 */ /* 0x000e2e0000002100 */
[----:B------:R-:W0:Y:S01]  /*0020*/  S2UR UR4, SR_CTAID.X ;  /* 0x00000000000479c3 */ /* 0x000e220000002500 */
[----:B------:R-:W1:Y:S07]  /*0030*/  LDCU.64 UR6, c[0x0][0x390] ;  /* 0x00007200ff0677ac */ /* 0x000e6e0008000a00 */
[----:B------:R-:W0:Y:S02]  /*0040*/  LDC R0, c[0x0][0x360] ;  /* 0x0000d800ff007b82 */ /* 0x000e240000000800 */
[----:B0-----:R-:W-:-:S05]  /*0050*/  IMAD R0, R0, UR4, R3 ;  /* 0x0000000400007c24 */ /* 0x001fca000f8e0203 */
[----:B-1----:R-:W-:-:S04]  /*0060*/  ISETP.GE.U32.AND P0, PT, R0, UR6, PT ;  /* 0x0000000600007c0c */ /* 0x002fc8000bf06070 */
[----:B------:R-:W-:-:S13]  /*0070*/  ISETP.GE.U32.AND.EX P0, PT, RZ, UR7, PT, P0 ;  /* 0x00000007ff007c0c */ /* 0x000fda000bf06100 */
[----:B------:R-:W-:Y:S05]  /*0080*/  @P0 EXIT ;  /* 0x000000000000094d */ /* 0x000fea0003800000 */
[----:B------:R-:W0:Y:S01]  /*0090*/  LDCU.64 UR6, c[0x0][0x380] ;  /* 0x00007000ff0677ac */ /* 0x000e220008000a00 */
[----:B------:R-:W1:Y:S01]  /*00a0*/  LDCU.64 UR4, c[0x0][0x358] ;  /* 0x00006b00ff0477ac */ /* 0x000e620008000a00 */
[----:B0-----:R-:W-:-:S04]  /*00b0*/  LEA R2, P0, R0, UR6, 0x3 ;  /* 0x0000000600027c11 */ /* 0x001fc8000f8018ff */
[----:B------:R-:W-:-:S06]  /*00c0*/  LEA.HI.X R3, R0, UR7, RZ, 0x3, P0 ;  /* 0x0000000700037c11 */ /* 0x000fcc00080f1cff */
[----:B-1----:R-:W2:Y:S01]  /*00d0*/  LDG.E.64 R2, desc[UR4][R2.64] ;  /* 0x0000000402027981 */ /* 0x002ea2000c1e1b00 */
[----:B------:R-:W2:Y:S03]  /*00e0*/  LDC.64 R4, c[0x0][0x388] ;  /* 0x0000e200ff047b82 */ /* 0x000ea60000000a00 */
[----:B--2---:R-:W-:Y:S01]  /*00f0*/  REDG.E.ADD.64.STRONG.GPU desc[UR4][R4.64], R2 ;  /* 0x000000020400798e */ /* 0x004fe2000c12e504 */
[----:B------:R-:W-:Y:S05]  /*0100*/  EXIT ;  /* 0x000000000000794d */ /* 0x000fea0003800000 */
.L_x_0:
[----:B------:R-:W-:-:S00]  /*0110*/  BRA `(.L_x_0) ;  /* 0xfffffffc00fc7947 */ /* 0x000fc0000383ffff */
[----:B------:R-:W-:-:S00]  /*0120*/  NOP ;  /* 0x0000000000007918 */ /* 0x000fc00000000000 */
        /* <DEDUP_REMOVED lines=13> */
.L_x_1:


//--------------------- .nv.shared.reserved.0     --------------------------
	.section	.nv.shared.reserved.0,"aw",@nobits
	.weak		__nv_reservedSMEM_offset_0_alias
	.size		__nv_reservedSMEM_offset_0_alias, 0, 64
	.other		__nv_reservedSMEM_offset_0_alias,@"STO_CUDA_RESERVED_SHARED STV_DEFAULT"
__nv_reservedSMEM_offset_0_alias:
	.zero		0
	.zero		64


//--------------------- .nv.constant0._Z14computeAveragePyS_y --------------------------
	.section	.nv.constant0._Z14computeAveragePyS_y,"a",@progbits
	.sectionflags	@""
	.align	4
.nv.constant0._Z14computeAveragePyS_y:
	.zero		920


//--------------------- SYMBOLS --------------------------

	.type		.nv.reservedSmem.offset0,@object
	.size		.nv.reservedSmem.offset0,0x4
